//
// Generated by NVIDIA NVVM Compiler
//
// Compiler Build ID: CL-36424714
// Cuda compilation tools, release 13.0, V13.0.88
// Based on NVVM 20.0.0
//

.version 9.0
.target sm_100
.address_size 64

	// .globl	_Z4exoriPKcPc

.visible .entry _Z4exoriPKcPc(
	.param .u32 _Z4exoriPKcPc_param_0,
	.param .u64 .ptr .align 1 _Z4exoriPKcPc_param_1,
	.param .u64 .ptr .align 1 _Z4exoriPKcPc_param_2
)
{
	.local .align 8 .b8 	__local_depot0[8];
	.reg .b64 	%SP;
	.reg .b64 	%SPL;
	.reg .pred 	%p<6>;
	.reg .b16 	%rs<26>;
	.reg .b32 	%r<32>;
	.reg .b64 	%rd<15>;

	mov.u64 	%SPL, __local_depot0;
	ld.param.u32 	%r3, [_Z4exoriPKcPc_param_0];
	ld.param.u64 	%rd3, [_Z4exoriPKcPc_param_1];
	ld.param.u64 	%rd4, [_Z4exoriPKcPc_param_2];
	add.u64 	%rd1, %SPL, 0;
	mov.u32 	%r4, %ctaid.x;
	mul.hi.u32 	%r5, %r4, 1717986919;
	shr.u32 	%r6, %r5, 2;
	cvt.u16.u32 	%rs9, %r6;
	add.s16 	%rs1, %rs9, 48;
	mul.lo.s32 	%r7, %r6, 10;
	sub.s32 	%r8, %r4, %r7;
	cvt.u16.u32 	%rs10, %r8;
	or.b16  	%rs2, %rs10, 48;
	mov.u32 	%r9, %ctaid.y;
	cvt.u16.u32 	%rs11, %r9;
	mul.hi.u16 	%rs12, %rs11, -13107;
	shr.u16 	%rs13, %rs12, 3;
	add.s16 	%rs3, %rs13, 48;
	mul.lo.s16 	%rs14, %rs13, 10;
	sub.s16 	%rs15, %rs11, %rs14;
	or.b16  	%rs4, %rs15, 48;
	mov.u32 	%r10, %ctaid.z;
	cvt.u16.u32 	%rs16, %r10;
	add.s16 	%rs5, %rs16, 48;
	mov.u32 	%r11, %tid.x;
	cvt.u16.u32 	%rs17, %r11;
	add.s16 	%rs6, %rs17, 48;
	mov.u32 	%r12, %tid.y;
	cvt.u16.u32 	%rs18, %r12;
	add.s16 	%rs7, %rs18, 48;
	mov.u32 	%r13, %tid.z;
	cvt.u16.u32 	%rs19, %r13;
	add.s16 	%rs8, %rs19, 48;
	cvt.u32.u16 	%r14, %rs8;
	cvt.u32.u16 	%r15, %rs7;
	prmt.b32 	%r16, %r15, %r14, 0x3340U;
	cvt.u32.u16 	%r17, %rs6;
	cvt.u32.u16 	%r18, %rs5;
	prmt.b32 	%r19, %r18, %r17, 0x3340U;
	prmt.b32 	%r20, %r19, %r16, 0x5410U;
	cvt.u32.u16 	%r21, %rs4;
	cvt.u32.u16 	%r22, %rs3;
	prmt.b32 	%r23, %r22, %r21, 0x3340U;
	cvt.u32.u16 	%r24, %rs2;
	cvt.u32.u16 	%r25, %rs1;
	prmt.b32 	%r26, %r25, %r24, 0x3340U;
	prmt.b32 	%r27, %r26, %r23, 0x5410U;
	st.local.v2.b32 	[%rd1], {%r27, %r20};
	setp.lt.s32 	%p1, %r3, 1;
	@%p1 bra 	$L__BB0_5;
	cvta.to.global.u64 	%rd2, %rd3;
	mov.b32 	%r31, 0;
$L__BB0_2:
	cvt.u64.u32 	%rd7, %r31;
	add.s64 	%rd8, %rd2, %rd7;
	ld.global.u8 	%rs21, [%rd8];
	and.b32  	%r29, %r31, 7;
	cvt.u64.u32 	%rd9, %r29;
	add.s64 	%rd10, %rd1, %rd9;
	ld.local.u8 	%rs22, [%rd10];
	xor.b16  	%rs23, %rs22, %rs21;
	and.b16  	%rs20, %rs23, 255;
	add.s16 	%rs24, %rs20, -35;
	cvt.u64.u16 	%rd6, %rs24;
	setp.gt.u16 	%p2, %rs24, 60;
	@%p2 bra 	$L__BB0_3;
	bra.uni 	$L__BB0_7;
$L__BB0_3:
	add.s16 	%rs25, %rs20, -123;
	setp.lt.u16 	%p4, %rs25, 4;
	@%p4 bra 	$L__BB0_6;
	add.s32 	%r31, %r31, 1;
	setp.ne.s32 	%p5, %r31, %r3;
	@%p5 bra 	$L__BB0_2;
$L__BB0_5:
	cvta.to.global.u64 	%rd14, %rd4;
	st.global.u8 	[%rd14], %rs1;
	st.global.u8 	[%rd14+1], %rs2;
	st.global.u8 	[%rd14+2], %rs3;
	st.global.u8 	[%rd14+3], %rs4;
	st.global.u8 	[%rd14+4], %rs5;
	st.global.u8 	[%rd14+5], %rs6;
	st.global.u8 	[%rd14+6], %rs7;
	st.global.u8 	[%rd14+7], %rs8;
$L__BB0_6:
	ret;
$L__BB0_7:
	cvt.u32.u64 	%r30, %rd6;
	mov.b64 	%rd11, 1;
	shl.b64 	%rd12, %rd11, %r30;
	and.b64  	%rd13, %rd12, 1873497444986126721;
	setp.ne.s64 	%p3, %rd13, 0;
	@%p3 bra 	$L__BB0_6;
	bra.uni 	$L__BB0_3;

}


// ===== COMPILED SASS (sm_100) =====

	.target	sm_100

	.elftype	@"ET_EXEC"


//--------------------- .note.nv.tkinfo           --------------------------
	.section	.note.nv.tkinfo,"",@"SHT_NOTE"
	.sectionflags	@"SHF_NOTE_NV_TKINFO"
	.tkinfo
        /*0018*/ 	.word	0x00000002
        /*0030*/ 	.string	""
        /*0030*/ 	.string	"ptxas"
        /*0030*/ 	.string	"Cuda compilation tools, release 13.0, V13.0.88"
        /*0030*/ 	.string	"Build cuda_13.0.r13.0/compiler.36424714_0"
        /*0030*/ 	.string	"-arch sm_100 -m 64 "



//--------------------- .note.nv.cuinfo           --------------------------
	.section	.note.nv.cuinfo,"",@"SHT_NOTE"
	.sectionflags	@"SHF_NOTE_NV_CUINFO"
        /*0018*/ 	.short	0x0002
        /*001a*/ 	.short	0x0064
        /*001c*/ 	.short	0x0082
	.zero		2


//--------------------- .nv.info                  --------------------------
	.section	.nv.info,"",@"SHT_CUDA_INFO"
	.align	4


	//----- nvinfo : EIATTR_REGCOUNT
	.align		4
        /*0000*/ 	.byte	0x04, 0x2f
        /*0002*/ 	.short	(.L_1 - .L_0)
	.align		4
.L_0:
        /*0004*/ 	.word	index@(_Z4exoriPKcPc)
        /*0008*/ 	.word	0x00000012


	//----- nvinfo : EIATTR_FRAME_SIZE
	.align		4
.L_1:
        /*000c*/ 	.byte	0x04, 0x11
        /*000e*/ 	.short	(.L_3 - .L_2)
	.align		4
.L_2:
        /*0010*/ 	.word	index@(_Z4exoriPKcPc)
        /*0014*/ 	.word	0x00000008


	//----- nvinfo : EIATTR_MIN_STACK_SIZE
	.align		4
.L_3:
        /*0018*/ 	.byte	0x04, 0x12
        /*001a*/ 	.short	(.L_5 - .L_4)
	.align		4
.L_4:
        /*001c*/ 	.word	index@(_Z4exoriPKcPc)
        /*0020*/ 	.word	0x00000008
.L_5:


//--------------------- .nv.compat                --------------------------
	.section	.nv.compat,"",@"SHT_CUDA_COMPAT_INFO"
	.align	4
        /*0000*/ 	.byte	0x02, 0x09, 0x00, 0x00, 0x02, 0x02, 0x01, 0x00, 0x02, 0x05, 0x05, 0x00, 0x03, 0x07, 0x01, 0x01
        /*0010*/ 	.byte	0x02, 0x03, 0x00, 0x00, 0x02, 0x06, 0x01, 0x00, 0x04, 0x0b, 0x08, 0x00, 0x09, 0x00, 0x00, 0x00
        /*0020*/ 	.byte	0x00, 0x00, 0x00, 0x00


//--------------------- .nv.info._Z4exoriPKcPc    --------------------------
	.section	.nv.info._Z4exoriPKcPc,"",@"SHT_CUDA_INFO"
	.sectionflags	@""
	.align	4


	//----- nvinfo : EIATTR_CUDA_API_VERSION
	.align		4
        /*0000*/ 	.byte	0x04, 0x37
        /*0002*/ 	.short	(.L_7 - .L_6)
.L_6:
        /*0004*/ 	.word	0x00000082


	//----- nvinfo : EIATTR_KPARAM_INFO
	.align		4
.L_7:
        /*0008*/ 	.byte	0x04, 0x17
        /*000a*/ 	.short	(.L_9 - .L_8)
.L_8:
        /*000c*/ 	.word	0x00000000
        /*0010*/ 	.short	0x0002
        /*0012*/ 	.short	0x0010
        /*0014*/ 	.byte	0x00, 0xf5, 0x21, 0x00


	//----- nvinfo : EIATTR_KPARAM_INFO
	.align		4
.L_9:
        /*0018*/ 	.byte	0x04, 0x17
        /*001a*/ 	.short	(.L_11 - .L_10)
.L_10:
        /*001c*/ 	.word	0x00000000
        /*0020*/ 	.short	0x0001
        /*0022*/ 	.short	0x0008
        /*0024*/ 	.byte	0x00, 0xf5, 0x21, 0x00


	//----- nvinfo : EIATTR_KPARAM_INFO
	.align		4
.L_11:
        /*0028*/ 	.byte	0x04, 0x17
        /*002a*/ 	.short	(.L_13 - .L_12)
.L_12:
        /*002c*/ 	.word	0x00000000
        /*0030*/ 	.short	0x0000
        /*0032*/ 	.short	0x0000
        /*0034*/ 	.byte	0x00, 0xf0, 0x11, 0x00


	//----- nvinfo : EIATTR_SPARSE_MMA_MASK
	.align		4
.L_13:
        /*0038*/ 	.byte	0x03, 0x50
        /*003a*/ 	.short	0x0000


	//----- nvinfo : EIATTR_MAXREG_COUNT
	.align		4
        /*003c*/ 	.byte	0x03, 0x1b
        /*003e*/ 	.short	0x00ff


	//----- nvinfo : EIATTR_MERCURY_ISA_VERSION
	.align		4
        /*0040*/ 	.byte	0x03, 0x5f
        /*0042*/ 	.short	0x0101


	//----- nvinfo : EIATTR_VRC_CTA_INIT_COUNT
	.align		4
        /*0044*/ 	.byte	0x02, 0x4a
	.zero		1
	.zero		1


	//----- nvinfo : EIATTR_EXIT_INSTR_OFFSETS
	.align		4
        /*0048*/ 	.byte	0x04, 0x1c
        /*004a*/ 	.short	(.L_15 - .L_14)


	//   ....[0]....
.L_14:
        /*004c*/ 	.word	0x00000430


	//   ....[1]....
        /*0050*/ 	.word	0x00000480


	//   ....[2]....
        /*0054*/ 	.word	0x00000530


	//----- nvinfo : EIATTR_CRS_STACK_SIZE
	.align		4
.L_15:
        /*0058*/ 	.byte	0x04, 0x1e
        /*005a*/ 	.short	(.L_17 - .L_16)
.L_16:
        /*005c*/ 	.word	0x00000000


	//----- nvinfo : EIATTR_CBANK_PARAM_SIZE
	.align		4
.L_17:
        /*0060*/ 	.byte	0x03, 0x19
        /*0062*/ 	.short	0x0018


	//----- nvinfo : EIATTR_PARAM_CBANK
	.align		4
        /*0064*/ 	.byte	0x04, 0x0a
        /*0066*/ 	.short	(.L_19 - .L_18)
	.align		4
.L_18:
        /*0068*/ 	.word	index@(.nv.constant0._Z4exoriPKcPc)
        /*006c*/ 	.short	0x0380
        /*006e*/ 	.short	0x0018


	//----- nvinfo : EIATTR_SW_WAR
	.align		4
.L_19:
        /*0070*/ 	.byte	0x04, 0x36
        /*0072*/ 	.short	(.L_21 - .L_20)
.L_20:
        /*0074*/ 	.word	0x00000008
.L_21:


//--------------------- .nv.callgraph             --------------------------
	.section	.nv.callgraph,"",@"SHT_CUDA_CALLGRAPH"
	.align	4
	.sectionentsize	8
	.align		4
        /*0000*/ 	.word	0x00000000
	.align		4
        /*0004*/ 	.word	0xffffffff
	.align		4
        /*0008*/ 	.word	0x00000000
	.align		4
        /*000c*/ 	.word	0xfffffffe
	.align		4
        /*0010*/ 	.word	0x00000000
	.align		4
        /*0014*/ 	.word	0xfffffffd
	.align		4
        /*0018*/ 	.word	0x00000000
	.align		4
        /*001c*/ 	.word	0xfffffffc


//--------------------- .text._Z4exoriPKcPc       --------------------------
	.section	.text._Z4exoriPKcPc,"ax",@progbits
	.align	128
        .global         _Z4exoriPKcPc
        .type           _Z4exoriPKcPc,@function
        .size           _Z4exoriPKcPc,(.L_x_5 - _Z4exoriPKcPc)
        .other          _Z4exoriPKcPc,@"STO_CUDA_ENTRY STV_DEFAULT"
_Z4exoriPKcPc:
.text._Z4exoriPKcPc:
[----:B------:R-:W0:Y:S01]  /*0000*/  LDC R1, c[0x0][0x37c] ;  /* 0x0000df00ff017b82 */ /* 0x000e220000000800 */
[----:B------:R-:W1:Y:S01]  /*0010*/  S2R R3, SR_CTAID.Y ;  /* 0x0000000000037919 */ /* 0x000e620000002600 */
[----:B------:R-:W2:Y:S01]  /*0020*/  LDCU UR6, c[0x0][0x380] ;  /* 0x00007000ff0677ac */ /* 0x000ea20008000800 */
[----:B0-----:R-:W-:Y:S01]  /*0030*/  VIADD R1, R1, 0xfffffff8 ;  /* 0xfffffff801017836 */ /* 0x001fe20000000000 */
[----:B------:R-:W0:Y:S01]  /*0040*/  S2R R9, SR_CTAID.X ;  /* 0x0000000000097919 */ /* 0x000e220000002500 */
[----:B------:R-:W3:Y:S01]  /*0050*/  LDCU.64 UR4, c[0x0][0x358] ;  /* 0x00006b00ff0477ac */ /* 0x000ee20008000a00 */
[----:B------:R-:W4:Y:S01]  /*0060*/  S2R R4, SR_TID.Z ;  /* 0x0000000000047919 */ /* 0x000f220000002300 */
[----:B------:R-:W5:Y:S01]  /*0070*/  S2R R5, SR_TID.Y ;  /* 0x0000000000057919 */ /* 0x000f620000002200 */
[----:B------:R-:W3:Y:S01]  /*0080*/  S2R R6, SR_CTAID.Z ;  /* 0x0000000000067919 */ /* 0x000ee20000002700 */
[----:B--2---:R-:W-:Y:S01]  /*0090*/  UISETP.GE.AND UP0, UPT, UR6, 0x1, UPT ;  /* 0x000000010600788c */ /* 0x004fe2000bf06270 */
[----:B------:R-:W2:Y:S01]  /*00a0*/  S2R R7, SR_TID.X ;  /* 0x0000000000077919 */ /* 0x000ea20000002100 */
[----:B-1----:R-:W-:-:S05]  /*00b0*/  LOP3.LUT R0, R3, 0xffff, RZ, 0xc0, !PT ;  /* 0x0000ffff03007812 */ /* 0x002fca00078ec0ff */
[----:B------:R-:W-:Y:S02]  /*00c0*/  IMAD R0, R0, 0xcccd, RZ ;  /* 0x0000cccd00007824 */ /* 0x000fe400078e02ff */
[----:B----4-:R-:W-:-:S03]  /*00d0*/  VIADD R4, R4, 0x30 ;  /* 0x0000003004047836 */ /* 0x010fc60000000000 */
[----:B------:R-:W-:Y:S01]  /*00e0*/  SHF.R.U32.HI R11, RZ, 0x13, R0 ;  /* 0x00000013ff0b7819 */ /* 0x000fe20000011600 */
[----:B-----5:R-:W-:Y:S01]  /*00f0*/  VIADD R5, R5, 0x30 ;  /* 0x0000003005057836 */ /* 0x020fe20000000000 */
[----:B------:R-:W-:Y:S02]  /*0100*/  LOP3.LUT R2, R4, 0xffff, RZ, 0xc0, !PT ;  /* 0x0000ffff04027812 */ /* 0x000fe400078ec0ff */
[C---:B------:R-:W-:Y:S01]  /*0110*/  PRMT R0, R11.reuse, 0x9910, RZ ;  /* 0x000099100b007816 */ /* 0x040fe200000000ff */
[----:B---3--:R-:W-:Y:S02]  /*0120*/  VIADD R6, R6, 0x30 ;  /* 0x0000003006067836 */ /* 0x008fe40000000000 */
[----:B------:R-:W-:Y:S02]  /*0130*/  VIADD R11, R11, 0x30 ;  /* 0x000000300b0b7836 */ /* 0x000fe40000000000 */
[----:B------:R-:W-:Y:S01]  /*0140*/  IMAD R0, R0, 0xa, RZ ;  /* 0x0000000a00007824 */ /* 0x000fe200078e02ff */
[----:B------:R-:W-:Y:S01]  /*0150*/  LOP3.LUT R13, R6, 0xffff, RZ, 0xc0, !PT ;  /* 0x0000ffff060d7812 */ /* 0x000fe200078ec0ff */
[----:B--2---:R-:W-:-:S02]  /*0160*/  VIADD R7, R7, 0x30 ;  /* 0x0000003007077836 */ /* 0x004fc40000000000 */
[----:B------:R-:W-:-:S03]  /*0170*/  IMAD.MOV R0, RZ, RZ, -R0 ;  /* 0x000000ffff007224 */ /* 0x000fc600078e0a00 */
[----:B------:R-:W-:Y:S02]  /*0180*/  LOP3.LUT R12, R7, 0xffff, RZ, 0xc0, !PT ;  /* 0x0000ffff070c7812 */ /* 0x000fe400078ec0ff */
[----:B------:R-:W-:Y:S01]  /*0190*/  PRMT R10, R0, 0x7710, RZ ;  /* 0x00007710000a7816 */ /* 0x000fe200000000ff */
[----:B0-----:R-:W-:Y:S01]  /*01a0*/  IMAD.HI.U32 R0, R9, 0x66666667, RZ ;  /* 0x6666666709007827 */ /* 0x001fe200078e00ff */
[----:B------:R-:W-:-:S03]  /*01b0*/  PRMT R12, R13, 0x3340, R12 ;  /* 0x000033400d0c7816 */ /* 0x000fc6000000000c */
[----:B------:R-:W-:Y:S01]  /*01c0*/  IMAD.IADD R10, R10, 0x1, R3 ;  /* 0x000000010a0a7824 */ /* 0x000fe200078e0203 */
[----:B------:R-:W-:Y:S02]  /*01d0*/  SHF.R.U32.HI R0, RZ, 0x2, R0 ;  /* 0x00000002ff007819 */ /* 0x000fe40000011600 */
[----:B------:R-:W-:Y:S02]  /*01e0*/  LOP3.LUT R3, R5, 0xffff, RZ, 0xc0, !PT ;  /* 0x0000ffff05037812 */ /* 0x000fe400078ec0ff */
[----:B------:R-:W-:Y:S01]  /*01f0*/  LOP3.LUT R10, R10, 0x30, RZ, 0xfc, !PT ;  /* 0x000000300a0a7812 */ /* 0x000fe200078efcff */
[C---:B------:R-:W-:Y:S01]  /*0200*/  IMAD R9, R0.reuse, -0xa, R9 ;  /* 0xfffffff600097824 */ /* 0x040fe200078e0209 */
[----:B------:R-:W-:Y:S01]  /*0210*/  PRMT R3, R3, 0x3340, R2 ;  /* 0x0000334003037816 */ /* 0x000fe20000000002 */
[----:B------:R-:W-:Y:S01]  /*0220*/  VIADD R8, R0, 0x30 ;  /* 0x0000003000087836 */ /* 0x000fe20000000000 */
[----:B------:R-:W-:Y:S02]  /*0230*/  LOP3.LUT R0, R10, 0xffff, RZ, 0xc0, !PT ;  /* 0x0000ffff0a007812 */ /* 0x000fe400078ec0ff */
[----:B------:R-:W-:-:S02]  /*0240*/  LOP3.LUT R9, R9, 0x30, RZ, 0xfc, !PT ;  /* 0x0000003009097812 */ /* 0x000fc400078efcff */
[----:B------:R-:W-:Y:S02]  /*0250*/  LOP3.LUT R15, R8, 0xffff, RZ, 0xc0, !PT ;  /* 0x0000ffff080f7812 */ /* 0x000fe400078ec0ff */
[----:B------:R-:W-:Y:S02]  /*0260*/  LOP3.LUT R14, R9, 0xffff, RZ, 0xc0, !PT ;  /* 0x0000ffff090e7812 */ /* 0x000fe400078ec0ff */
[----:B------:R-:W-:Y:S02]  /*0270*/  PRMT R0, R11, 0x3340, R0 ;  /* 0x000033400b007816 */ /* 0x000fe40000000000 */
[----:B------:R-:W-:Y:S02]  /*0280*/  PRMT R15, R15, 0x3340, R14 ;  /* 0x000033400f0f7816 */ /* 0x000fe4000000000e */
[----:B------:R-:W-:Y:S02]  /*0290*/  PRMT R3, R12, 0x5410, R3 ;  /* 0x000054100c037816 */ /* 0x000fe40000000003 */
[----:B------:R-:W-:-:S05]  /*02a0*/  PRMT R2, R15, 0x5410, R0 ;  /* 0x000054100f027816 */ /* 0x000fca0000000000 */
[----:B------:R0:W-:Y:S01]  /*02b0*/  STL.64 [R1], R2 ;  /* 0x0000000201007387 */ /* 0x0001e20000100a00 */
[----:B------:R-:W-:Y:S05]  /*02c0*/  BRA.U !UP0, `(.L_x_0) ;  /* 0x0000000108747547 */ /* 0x000fea000b800000 */
[----:B------:R-:W-:Y:S01]  /*02d0*/  IMAD.MOV.U32 R12, RZ, RZ, RZ ;  /* 0x000000ffff0c7224 */ /* 0x000fe200078e00ff */
[----:B------:R-:W1:Y:S01]  /*02e0*/  LDCU UR8, c[0x0][0x380] ;  /* 0x00007000ff0877ac */ /* 0x000e620008000800 */
[----:B------:R-:W2:Y:S05]  /*02f0*/  LDCU.64 UR6, c[0x0][0x388] ;  /* 0x00007100ff0677ac */ /* 0x000eaa0008000a00 */
.L_x_3:
[C---:B------:R-:W-:Y:S02]  /*0300*/  LOP3.LUT R0, R12.reuse, 0x7, RZ, 0xc0, !PT ;  /* 0x000000070c007812 */ /* 0x040fe400078ec0ff */
[----:B0-2---:R-:W-:-:S03]  /*0310*/  IADD3 R2, P0, PT, R12, UR6, RZ ;  /* 0x000000060c027c10 */ /* 0x005fc6000ff1e0ff */
[----:B------:R-:W-:Y:S02]  /*0320*/  IMAD.IADD R13, R1, 0x1, R0 ;  /* 0x00000001010d7824 */ /* 0x000fe400078e0200 */
[----:B------:R-:W-:-:S04]  /*0330*/  IMAD.X R3, RZ, RZ, UR7, P0 ;  /* 0x00000007ff037e24 */ /* 0x000fc800080e06ff */
[----:B------:R-:W2:Y:S04]  /*0340*/  LDL.U8 R13, [R13] ;  /* 0x000000000d0d7983 */ /* 0x000ea80000100000 */
[----:B------:R-:W2:Y:S01]  /*0350*/  LDG.E.U8 R2, desc[UR4][R2.64] ;  /* 0x0000000402027981 */ /* 0x000ea2000c1e1100 */
[----:B------:R-:W-:Y:S01]  /*0360*/  VIADD R12, R12, 0x1 ;  /* 0x000000010c0c7836 */ /* 0x000fe20000000000 */
[----:B------:R-:W-:Y:S04]  /*0370*/  BSSY.RECONVERGENT B0, `(.L_x_1) ;  /* 0x000000d000007945 */ /* 0x000fe80003800200 */
[----:B-1----:R-:W-:-:S02]  /*0380*/  ISETP.NE.AND P1, PT, R12, UR8, PT ;  /* 0x000000080c007c0c */ /* 0x002fc4000bf25270 */
[----:B--2---:R-:W-:-:S05]  /*0390*/  LOP3.LUT R14, R13, 0xff, R2, 0x48, !PT ;  /* 0x000000ff0d0e7812 */ /* 0x004fca00078e4802 */
[----:B------:R-:W-:-:S05]  /*03a0*/  VIADD R0, R14, 0xffffffdd ;  /* 0xffffffdd0e007836 */ /* 0x000fca0000000000 */
[----:B------:R-:W-:-:S04]  /*03b0*/  LOP3.LUT R15, R0, 0xffff, RZ, 0xc0, !PT ;  /* 0x0000ffff000f7812 */ /* 0x000fc800078ec0ff */
[----:B------:R-:W-:-:S13]  /*03c0*/  ISETP.GT.U32.AND P0, PT, R15, 0x3c, PT ;  /* 0x0000003c0f00780c */ /* 0x000fda0003f04070 */
[----:B------:R-:W-:Y:S05]  /*03d0*/  @P0 BRA `(.L_x_2) ;  /* 0x0000000000180947 */ /* 0x000fea0003800000 */
[----:B------:R-:W-:-:S05]  /*03e0*/  IMAD.MOV.U32 R0, RZ, RZ, 0x1 ;  /* 0x00000001ff007424 */ /* 0x000fca00078e00ff */
[CC--:B------:R-:W-:Y:S02]  /*03f0*/  SHF.L.U32 R2, R0.reuse, R15.reuse, RZ ;  /* 0x0000000f00027219 */ /* 0x0c0fe400000006ff */
[----:B------:R-:W-:Y:S02]  /*0400*/  SHF.L.U64.HI R0, R0, R15, RZ ;  /* 0x0000000f00007219 */ /* 0x000fe400000102ff */
[----:B------:R-:W-:-:S04]  /*0410*/  LOP3.LUT P0, RZ, R2, 0x181, RZ, 0xc0, !PT ;  /* 0x0000018102ff7812 */ /* 0x000fc8000780c0ff */
[----:B------:R-:W-:-:S13]  /*0420*/  LOP3.LUT P0, RZ, R0, 0x1a000000, RZ, 0xc0, P0 ;  /* 0x1a00000000ff7812 */ /* 0x000fda000000c0ff */
[----:B------:R-:W-:Y:S05]  /*0430*/  @P0 EXIT ;  /* 0x000000000000094d */ /* 0x000fea0003800000 */
.L_x_2:
[----:B------:R-:W-:Y:S05]  /*0440*/  BSYNC.RECONVERGENT B0 ;  /* 0x0000000000007941 */ /* 0x000fea0003800200 */
.L_x_1:
[----:B------:R-:W-:-:S05]  /*0450*/  VIADD R0, R14, 0xffffff85 ;  /* 0xffffff850e007836 */ /* 0x000fca0000000000 */
[----:B------:R-:W-:-:S04]  /*0460*/  LOP3.LUT R0, R0, 0xffff, RZ, 0xc0, !PT ;  /* 0x0000ffff00007812 */ /* 0x000fc800078ec0ff */
[----:B------:R-:W-:-:S13]  /*0470*/  ISETP.GE.U32.AND P0, PT, R0, 0x4, PT ;  /* 0x000000040000780c */ /* 0x000fda0003f06070 */
[----:B------:R-:W-:Y:S05]  /*0480*/  @!P0 EXIT ;  /* 0x000000000000894d */ /* 0x000fea0003800000 */
[----:B------:R-:W-:Y:S05]  /*0490*/  @P1 BRA `(.L_x_3) ;  /* 0xfffffffc00981947 */ /* 0x000fea000383ffff */
.L_x_0:
[----:B0-----:R-:W0:Y:S02]  /*04a0*/  LDC.64 R2, c[0x0][0x390] ;  /* 0x0000e400ff027b82 */ /* 0x001e240000000a00 */
[----:B0-----:R-:W-:Y:S04]  /*04b0*/  STG.E.U8 desc[UR4][R2.64], R8 ;  /* 0x0000000802007986 */ /* 0x001fe8000c101104 */
[----:B------:R-:W-:Y:S04]  /*04c0*/  STG.E.U8 desc[UR4][R2.64+0x1], R9 ;  /* 0x0000010902007986 */ /* 0x000fe8000c101104 */
[----:B------:R-:W-:Y:S04]  /*04d0*/  STG.E.U8 desc[UR4][R2.64+0x2], R11 ;  /* 0x0000020b02007986 */ /* 0x000fe8000c101104 */
[----:B------:R-:W-:Y:S04]  /*04e0*/  STG.E.U8 desc[UR4][R2.64+0x3], R10 ;  /* 0x0000030a02007986 */ /* 0x000fe8000c101104 */
[----:B------:R-:W-:Y:S04]  /*04f0*/  STG.E.U8 desc[UR4][R2.64+0x4], R6 ;  /* 0x0000040602007986 */ /* 0x000fe8000c101104 */
[----:B------:R-:W-:Y:S04]  /*0500*/  STG.E.U8 desc[UR4][R2.64+0x5], R7 ;  /* 0x0000050702007986 */ /* 0x000fe8000c101104 */
[----:B------:R-:W-:Y:S04]  /*0510*/  STG.E.U8 desc[UR4][R2.64+0x6], R5 ;  /* 0x0000060502007986 */ /* 0x000fe8000c101104 */
[----:B------:R-:W-:Y:S01]  /*0520*/  STG.E.U8 desc[UR4][R2.64+0x7], R4 ;  /* 0x0000070402007986 */ /* 0x000fe2000c101104 */
[----:B------:R-:W-:Y:S05]  /*0530*/  EXIT ;  /* 0x000000000000794d */ /* 0x000fea0003800000 */
.L_x_4:
[----:B------:R-:W-:-:S00]  /*0540*/  BRA `(.L_x_4) ;  /* 0xfffffffc00fc7947 */ /* 0x000fc0000383ffff */
[----:B------:R-:W-:-:S00]  /*0550*/  NOP ;  /* 0x0000000000007918 */ /* 0x000fc00000000000 */
        /* <DEDUP_REMOVED lines=10> */
.L_x_5:


//--------------------- .nv.shared.reserved.0     --------------------------
	.section	.nv.shared.reserved.0,"aw",@nobits
	.weak		__nv_reservedSMEM_offset_0_alias
	.size		__nv_reservedSMEM_offset_0_alias, 0, 64
	.other		__nv_reservedSMEM_offset_0_alias,@"STO_CUDA_RESERVED_SHARED STV_DEFAULT"
__nv_reservedSMEM_offset_0_alias:
	.zero		0
	.zero		64


//--------------------- .nv.constant0._Z4exoriPKcPc --------------------------
	.section	.nv.constant0._Z4exoriPKcPc,"a",@progbits
	.sectionflags	@""
	.align	4
.nv.constant0._Z4exoriPKcPc:
	.zero		920


//--------------------- SYMBOLS --------------------------

	.type		.nv.reservedSmem.offset0,@object
	.size		.nv.reservedSmem.offset0,0x4
